	.headerflags	@"EF_CUDA_TEXMODE_UNIFIED EF_CUDA_64BIT_ADDRESS EF_CUDA_ACCELERATORS EF_CUDA_SM90 EF_CUDA_VIRTUAL_SM(EF_CUDA_SM90)"
	.elftype	@"ET_EXEC"


//--------------------- .nv.info                  --------------------------
	.section	.nv.info,"",@"SHT_CUDA_INFO"
	.align	4


	//----- nvinfo : EIATTR_REGCOUNT
	.align		4
        /*0000*/ 	.byte	0x04, 0x2f
        /*0002*/ 	.short	(.L_1 - .L_0)
	.align		4
.L_0:
        /*0004*/ 	.word	index@(triton_poi_fused_max_pool2d_with_indices_16)
        /*0008*/ 	.word	0x00000012


	//----- nvinfo : EIATTR_MIN_STACK_SIZE
	.align		4
.L_1:
        /*000c*/ 	.byte	0x04, 0x12
        /*000e*/ 	.short	(.L_3 - .L_2)
	.align		4
.L_2:
        /*0010*/ 	.word	index@(triton_poi_fused_max_pool2d_with_indices_16)
        /*0014*/ 	.word	0x00000000


	//----- nvinfo : EIATTR_FRAME_SIZE
	.align		4
.L_3:
        /*0018*/ 	.byte	0x04, 0x11
        /*001a*/ 	.short	(.L_5 - .L_4)
	.align		4
.L_4:
        /*001c*/ 	.word	index@(triton_poi_fused_max_pool2d_with_indices_16)
        /*0020*/ 	.word	0x00000000


	//----- nvinfo : EIATTR_MIN_STACK_SIZE
	.align		4
.L_5:
        /*0024*/ 	.byte	0x04, 0x12
        /*0026*/ 	.short	(.L_7 - .L_6)
	.align		4
.L_6:
        /*0028*/ 	.word	index@(triton_poi_fused_max_pool2d_with_indices_16)
        /*002c*/ 	.word	0x00000000
.L_7:


//--------------------- .nv.info.triton_poi_fused_max_pool2d_with_indices_16 --------------------------
	.section	.nv.info.triton_poi_fused_max_pool2d_with_indices_16,"",@"SHT_CUDA_INFO"
	.sectionflags	@""
	.align	4


	//----- nvinfo : EIATTR_CUDA_API_VERSION
	.align		4
        /*0000*/ 	.byte	0x04, 0x37
        /*0002*/ 	.short	(.L_9 - .L_8)
.L_8:
        /*0004*/ 	.word	0x0000007c


	//----- nvinfo : EIATTR_KPARAM_INFO
	.align		4
.L_9:
        /*0008*/ 	.byte	0x04, 0x17
        /*000a*/ 	.short	(.L_11 - .L_10)
.L_10:
        /*000c*/ 	.word	0x00000000
        /*0010*/ 	.short	0x0003
        /*0012*/ 	.short	0x0018
        /*0014*/ 	.byte	0x00, 0xf0, 0x11, 0x00


	//----- nvinfo : EIATTR_KPARAM_INFO
	.align		4
.L_11:
        /*0018*/ 	.byte	0x04, 0x17
        /*001a*/ 	.short	(.L_13 - .L_12)
.L_12:
        /*001c*/ 	.word	0x00000000
        /*0020*/ 	.short	0x0002
        /*0022*/ 	.short	0x0010
        /*0024*/ 	.byte	0x00, 0xf4, 0x21, 0x00


	//----- nvinfo : EIATTR_KPARAM_INFO
	.align		4
.L_13:
        /*0028*/ 	.byte	0x04, 0x17
        /*002a*/ 	.short	(.L_15 - .L_14)
.L_14:
        /*002c*/ 	.word	0x00000000
        /*0030*/ 	.short	0x0001
        /*0032*/ 	.short	0x0008
        /*0034*/ 	.byte	0x00, 0xf4, 0x21, 0x00


	//----- nvinfo : EIATTR_KPARAM_INFO
	.align		4
.L_15:
        /*0038*/ 	.byte	0x04, 0x17
        /*003a*/ 	.short	(.L_17 - .L_16)
.L_16:
        /*003c*/ 	.word	0x00000000
        /*0040*/ 	.short	0x0000
        /*0042*/ 	.short	0x0000
        /*0044*/ 	.byte	0x00, 0xf4, 0x21, 0x00


	//----- nvinfo : EIATTR_SPARSE_MMA_MASK
	.align		4
.L_17:
        /*0048*/ 	.byte	0x03, 0x50
        /*004a*/ 	.short	0x0000


	//----- nvinfo : EIATTR_MAXREG_COUNT
	.align		4
        /*004c*/ 	.byte	0x03, 0x1b
        /*004e*/ 	.short	0x00ff


	//----- nvinfo : EIATTR_EXIT_INSTR_OFFSETS
	.align		4
        /*0050*/ 	.byte	0x04, 0x1c
        /*0052*/ 	.short	(.L_19 - .L_18)


	//   ....[0]....
.L_18:
        /*0054*/ 	.word	0x000002d0


	//   ....[1]....
        /*0058*/ 	.word	0x000002f0


	//----- nvinfo : EIATTR_REQNTID
	.align		4
.L_19:
        /*005c*/ 	.byte	0x04, 0x10
        /*005e*/ 	.short	(.L_21 - .L_20)
.L_20:
        /*0060*/ 	.word	0x00000080
        /*0064*/ 	.word	0x00000001
        /*0068*/ 	.word	0x00000001


	//----- nvinfo : EIATTR_CBANK_PARAM_SIZE
	.align		4
.L_21:
        /*006c*/ 	.byte	0x03, 0x19
        /*006e*/ 	.short	0x001c


	//----- nvinfo : EIATTR_PARAM_CBANK
	.align		4
        /*0070*/ 	.byte	0x04, 0x0a
        /*0072*/ 	.short	(.L_23 - .L_22)
	.align		4
.L_22:
        /*0074*/ 	.word	index@(.nv.constant0.triton_poi_fused_max_pool2d_with_indices_16)
        /*0078*/ 	.short	0x0210
        /*007a*/ 	.short	0x001c


	//----- nvinfo : EIATTR_SW_WAR
	.align		4
.L_23:
        /*007c*/ 	.byte	0x04, 0x36
        /*007e*/ 	.short	(.L_25 - .L_24)
.L_24:
        /*0080*/ 	.word	0x00000008
.L_25:


//--------------------- .nv.callgraph             --------------------------
	.section	.nv.callgraph,"",@"SHT_CUDA_CALLGRAPH"
	.align	4
	.sectionentsize	8
	.align		4
        /*0000*/ 	.word	0x00000000
	.align		4
        /*0004*/ 	.word	0xffffffff
	.align		4
        /*0008*/ 	.word	0x00000000
	.align		4
        /*000c*/ 	.word	0xfffffffe
	.align		4
        /*0010*/ 	.word	0x00000000
	.align		4
        /*0014*/ 	.word	0xfffffffd
	.align		4
        /*0018*/ 	.word	0x00000000
	.align		4
        /*001c*/ 	.word	0xfffffffc


//--------------------- .text.triton_poi_fused_max_pool2d_with_indices_16 --------------------------
	.section	.text.triton_poi_fused_max_pool2d_with_indices_16,"ax",@progbits
	.align	128
        .global         triton_poi_fused_max_pool2d_with_indices_16
        .type           triton_poi_fused_max_pool2d_with_indices_16,@function
        .size           triton_poi_fused_max_pool2d_with_indices_16,(.L_x_1 - triton_poi_fused_max_pool2d_with_indices_16)
        .other          triton_poi_fused_max_pool2d_with_indices_16,@"STO_CUDA_ENTRY STV_DEFAULT"
triton_poi_fused_max_pool2d_with_indices_16:
.text.triton_poi_fused_max_pool2d_with_indices_16:
[----:B------:R-:W0:Y:S02]  /*0000*/  LDC R1, c[0x0][0x28] ;  /* 0x00000a00ff017b82 */ /* 0x000e240000000800 */
[----:B------:R-:W1:Y:S01]  /*0010*/  S2R R0, SR_TID.X ;  /* 0x0000000000007919 */ /* 0x000e620000002100 */
[----:B------:R-:W-:Y:S02]  /*0020*/  CS2R R12, SRZ ;  /* 0x00000000000c7805 */ /* 0x000fe4000001ff00 */
[----:B------:R-:W-:Y:S01]  /*0030*/  CS2R R14, SRZ ;  /* 0x00000000000e7805 */ /* 0x000fe2000001ff00 */
[----:B------:R-:W-:Y:S01]  /*0040*/  ULDC.64 UR4, c[0x0][0x208] ;  /* 0x0000820000047ab9 */ /* 0x000fe20000000a00 */
[----:B------:R-:W2:Y:S01]  /*0050*/  S2R R3, SR_CTAID.X ;  /* 0x0000000000037919 */ /* 0x000ea20000002500 */
[----:B------:R-:W-:Y:S01]  /*0060*/  ULDC.64 UR6, c[0x0][0x220] ;  /* 0x0000880000067ab9 */ /* 0x000fe20000000a00 */
[----:B-1----:R-:W-:-:S05]  /*0070*/  LOP3.LUT R0, R0, 0x7f, RZ, 0xc0, !PT ;  /* 0x0000007f00007812 */ /* 0x002fca00078ec0ff */
[----:B--2---:R-:W-:Y:S02]  /*0080*/  IMAD R0, R3, 0x80, R0 ;  /* 0x0000008003007824 */ /* 0x004fe400078e0200 */
[----:B------:R-:W1:Y:S03]  /*0090*/  LDC.64 R2, c[0x0][0x210] ;  /* 0x00008400ff027b82 */ /* 0x000e660000000a00 */
[----:B------:R-:W-:Y:S02]  /*00a0*/  SHF.R.S32.HI R5, RZ, 0x1f, R0 ;  /* 0x0000001fff057819 */ /* 0x000fe40000011400 */
[----:B------:R-:W-:Y:S02]  /*00b0*/  ISETP.GE.AND P0, PT, R0, 0x200, PT ;  /* 0x000002000000780c */ /* 0x000fe40003f06270 */
[----:B------:R-:W-:-:S05]  /*00c0*/  LEA.HI R5, R5, R0, RZ, 0x7 ;  /* 0x0000000005057211 */ /* 0x000fca00078f38ff */
[C---:B------:R-:W-:Y:S01]  /*00d0*/  IMAD.SHL.U32 R4, R5.reuse, 0x4, RZ ;  /* 0x0000000405047824 */ /* 0x040fe200078e00ff */
[----:B------:R-:W-:-:S04]  /*00e0*/  LOP3.LUT R5, R5, 0xffffff80, RZ, 0xc0, !PT ;  /* 0xffffff8005057812 */ /* 0x000fc800078ec0ff */
[----:B------:R-:W-:-:S04]  /*00f0*/  LOP3.LUT R4, R4, 0xfffffe00, RZ, 0xc0, !PT ;  /* 0xfffffe0004047812 */ /* 0x000fc800078ec0ff */
[----:B------:R-:W-:-:S05]  /*0100*/  IADD3 R11, R4, R0, -R5 ;  /* 0x00000000040b7210 */ /* 0x000fca0007ffe805 */
[C---:B------:R-:W-:Y:S02]  /*0110*/  VIADD R7, R11.reuse, 0x80 ;  /* 0x000000800b077836 */ /* 0x040fe40000000000 */
[----:B-1----:R-:W-:-:S04]  /*0120*/  IMAD.WIDE R4, R11, 0x4, R2 ;  /* 0x000000040b047825 */ /* 0x002fc800078e0202 */
[--C-:B------:R-:W-:Y:S01]  /*0130*/  IMAD.WIDE R6, R7, 0x4, R2.reuse ;  /* 0x0000000407067825 */ /* 0x100fe200078e0202 */
[----:B------:R-:W2:Y:S03]  /*0140*/  @!P0 LDG.E R12, desc[UR4][R4.64] ;  /* 0x00000004040c8981 */ /* 0x000ea6000c1e1900 */
[----:B------:R-:W-:Y:S01]  /*0150*/  VIADD R9, R11, 0x100 ;  /* 0x000001000b097836 */ /* 0x000fe20000000000 */
[----:B------:R-:W2:Y:S03]  /*0160*/  @!P0 LDG.E R15, desc[UR4][R6.64] ;  /* 0x00000004060f8981 */ /* 0x000ea6000c1e1900 */
[----:B------:R-:W-:-:S04]  /*0170*/  IMAD.WIDE R8, R9, 0x4, R2 ;  /* 0x0000000409087825 */ /* 0x000fc800078e0202 */
[----:B------:R-:W-:Y:S01]  /*0180*/  VIADD R11, R11, 0x180 ;  /* 0x000001800b0b7836 */ /* 0x000fe20000000000 */
[----:B------:R-:W3:Y:S03]  /*0190*/  @!P0 LDG.E R14, desc[UR4][R8.64] ;  /* 0x00000004080e8981 */ /* 0x000ee6000c1e1900 */
[----:B------:R-:W-:Y:S02]  /*01a0*/  IMAD.WIDE R2, R11, 0x4, R2 ;  /* 0x000000040b027825 */ /* 0x000fe400078e0202 */
[----:B------:R-:W1:Y:S03]  /*01b0*/  LDC.64 R10, c[0x0][0x218] ;  /* 0x00008600ff0a7b82 */ /* 0x000e660000000a00 */
[----:B------:R1:W4:Y:S02]  /*01c0*/  @!P0 LDG.E R13, desc[UR4][R2.64] ;  /* 0x00000004020d8981 */ /* 0x000324000c1e1900 */
[----:B-1----:R-:W-:Y:S01]  /*01d0*/  IMAD.WIDE R2, R0, 0x4, R10 ;  /* 0x0000000400027825 */ /* 0x002fe200078e020a */
[----:B--2---:R-:W-:-:S02]  /*01e0*/  FSETP.GT.AND P3, PT, R15, R12, PT ;  /* 0x0000000c0f00720b */ /* 0x004fc40003f64000 */
[----:B------:R-:W-:Y:S02]  /*01f0*/  FSETP.NAN.AND P1, PT, R15, R15, PT ;  /* 0x0000000f0f00720b */ /* 0x000fe40003f28000 */
[----:B---3--:R-:W-:-:S09]  /*0200*/  FSETP.NAN.AND P4, PT, R14, R14, PT ;  /* 0x0000000e0e00720b */ /* 0x008fd20003f88000 */
[----:B------:R-:W-:Y:S02]  /*0210*/  @!P3 FSEL R15, R15, R12, P1 ;  /* 0x0000000c0f0fb208 */ /* 0x000fe40000800000 */
[----:B----4-:R-:W-:Y:S02]  /*0220*/  FSETP.NAN.AND P2, PT, R13, R13, PT ;  /* 0x0000000d0d00720b */ /* 0x010fe40003f48000 */
[----:B------:R-:W-:-:S04]  /*0230*/  FSETP.GEU.AND P1, PT, R15, R14, PT ;  /* 0x0000000e0f00720b */ /* 0x000fc80003f2e000 */
[----:B------:R-:W-:-:S04]  /*0240*/  @!P4 FSEL R14, R14, R15, !P1 ;  /* 0x0000000f0e0ec208 */ /* 0x000fc80004800000 */
[----:B------:R-:W-:Y:S02]  /*0250*/  FSETP.GEU.AND P4, PT, R14, R13, PT ;  /* 0x0000000d0e00720b */ /* 0x000fe40003f8e000 */
[----:B------:R-:W-:Y:S02]  /*0260*/  SEL R5, RZ, 0x1, !P3 ;  /* 0x00000001ff057807 */ /* 0x000fe40005800000 */
[----:B------:R-:W-:Y:S02]  /*0270*/  @!P2 SEL R13, R13, R14, !P4 ;  /* 0x0000000e0d0da207 */ /* 0x000fe40006000000 */
[----:B------:R-:W-:Y:S02]  /*0280*/  IADD3 R4, P2, R0, UR6, RZ ;  /* 0x0000000600047c10 */ /* 0x000fe4000ff5e0ff */
[----:B------:R-:W-:Y:S01]  /*0290*/  SEL R6, R5, 0x2, P1 ;  /* 0x0000000205067807 */ /* 0x000fe20000800000 */
[----:B------:R1:W-:Y:S01]  /*02a0*/  @!P0 STG.E desc[UR4][R2.64], R13 ;  /* 0x0000000d02008986 */ /* 0x0003e2000c101904 */
[----:B------:R-:W-:-:S02]  /*02b0*/  LEA.HI.X.SX32 R5, R0, UR7, 0x1, P2 ;  /* 0x0000000700057c11 */ /* 0x000fc400090f0eff */
[----:B------:R-:W-:Y:S01]  /*02c0*/  SEL R7, R6, 0x3, P4 ;  /* 0x0000000306077807 */ /* 0x000fe20002000000 */
[----:B------:R-:W-:Y:S06]  /*02d0*/  @P0 EXIT ;  /* 0x000000000000094d */ /* 0x000fec0003800000 */
[----:B------:R-:W-:Y:S01]  /*02e0*/  STG.E.U8 desc[UR4][R4.64], R7 ;  /* 0x0000000704007986 */ /* 0x000fe2000c101104 */
[----:B------:R-:W-:Y:S05]  /*02f0*/  EXIT ;  /* 0x000000000000794d */ /* 0x000fea0003800000 */
.L_x_0:
[----:B------:R-:W-:-:S00]  /*0300*/  BRA `(.L_x_0) ;  /* 0xfffffffc00fc7947 */ /* 0x000fc0000383ffff */
[----:B------:R-:W-:-:S00]  /*0310*/  NOP ;  /* 0x0000000000007918 */ /* 0x000fc00000000000 */
        /* <DEDUP_REMOVED lines=14> */
.L_x_1:


//--------------------- .nv.constant0.triton_poi_fused_max_pool2d_with_indices_16 --------------------------
	.section	.nv.constant0.triton_poi_fused_max_pool2d_with_indices_16,"a",@progbits
	.sectionflags	@""
	.align	4
.nv.constant0.triton_poi_fused_max_pool2d_with_indices_16:
	.zero		556
